//
// Generated by NVIDIA NVVM Compiler
//
// Compiler Build ID: CL-36424714
// Cuda compilation tools, release 13.0, V13.0.88
// Based on NVVM 20.0.0
//

.version 9.0
.target sm_100
.address_size 64

	// .globl	_Z8AdditionPhS_S_

.visible .entry _Z8AdditionPhS_S_(
	.param .u64 .ptr .align 1 _Z8AdditionPhS_S__param_0,
	.param .u64 .ptr .align 1 _Z8AdditionPhS_S__param_1,
	.param .u64 .ptr .align 1 _Z8AdditionPhS_S__param_2
)
{
	.reg .b16 	%rs<4>;
	.reg .b32 	%r<5>;
	.reg .b64 	%rd<11>;

	ld.param.u64 	%rd1, [_Z8AdditionPhS_S__param_0];
	ld.param.u64 	%rd2, [_Z8AdditionPhS_S__param_1];
	ld.param.u64 	%rd3, [_Z8AdditionPhS_S__param_2];
	cvta.to.global.u64 	%rd4, %rd3;
	cvta.to.global.u64 	%rd5, %rd2;
	cvta.to.global.u64 	%rd6, %rd1;
	mov.u32 	%r1, %ctaid.x;
	mov.u32 	%r2, %ntid.x;
	mov.u32 	%r3, %tid.x;
	mad.lo.s32 	%r4, %r1, %r2, %r3;
	cvt.u64.u32 	%rd7, %r4;
	add.s64 	%rd8, %rd6, %rd7;
	ld.global.u8 	%rs1, [%rd8];
	add.s64 	%rd9, %rd5, %rd7;
	ld.global.u8 	%rs2, [%rd9];
	add.s16 	%rs3, %rs2, %rs1;
	add.s64 	%rd10, %rd4, %rd7;
	st.global.u8 	[%rd10], %rs3;
	ret;

}


// ===== COMPILED SASS (sm_100) =====

	.target	sm_100

	.elftype	@"ET_EXEC"


//--------------------- .note.nv.tkinfo           --------------------------
	.section	.note.nv.tkinfo,"",@"SHT_NOTE"
	.sectionflags	@"SHF_NOTE_NV_TKINFO"
	.tkinfo
        /*0018*/ 	.word	0x00000002
        /*0030*/ 	.string	""
        /*0030*/ 	.string	"ptxas"
        /*0030*/ 	.string	"Cuda compilation tools, release 13.0, V13.0.88"
        /*0030*/ 	.string	"Build cuda_13.0.r13.0/compiler.36424714_0"
        /*0030*/ 	.string	"-arch sm_100 -m 64 "



//--------------------- .note.nv.cuinfo           --------------------------
	.section	.note.nv.cuinfo,"",@"SHT_NOTE"
	.sectionflags	@"SHF_NOTE_NV_CUINFO"
        /*0018*/ 	.short	0x0002
        /*001a*/ 	.short	0x0064
        /*001c*/ 	.short	0x0082
	.zero		2


//--------------------- .nv.info                  --------------------------
	.section	.nv.info,"",@"SHT_CUDA_INFO"
	.align	4


	//----- nvinfo : EIATTR_REGCOUNT
	.align		4
        /*0000*/ 	.byte	0x04, 0x2f
        /*0002*/ 	.short	(.L_1 - .L_0)
	.align		4
.L_0:
        /*0004*/ 	.word	index@(_Z8AdditionPhS_S_)
        /*0008*/ 	.word	0x0000000c


	//----- nvinfo : EIATTR_FRAME_SIZE
	.align		4
.L_1:
        /*000c*/ 	.byte	0x04, 0x11
        /*000e*/ 	.short	(.L_3 - .L_2)
	.align		4
.L_2:
        /*0010*/ 	.word	index@(_Z8AdditionPhS_S_)
        /*0014*/ 	.word	0x00000000


	//----- nvinfo : EIATTR_MIN_STACK_SIZE
	.align		4
.L_3:
        /*0018*/ 	.byte	0x04, 0x12
        /*001a*/ 	.short	(.L_5 - .L_4)
	.align		4
.L_4:
        /*001c*/ 	.word	index@(_Z8AdditionPhS_S_)
        /*0020*/ 	.word	0x00000000
.L_5:


//--------------------- .nv.compat                --------------------------
	.section	.nv.compat,"",@"SHT_CUDA_COMPAT_INFO"
	.align	4
        /*0000*/ 	.byte	0x02, 0x09, 0x00, 0x00, 0x02, 0x02, 0x01, 0x00, 0x02, 0x05, 0x05, 0x00, 0x03, 0x07, 0x01, 0x01
        /*0010*/ 	.byte	0x02, 0x03, 0x00, 0x00, 0x02, 0x06, 0x01, 0x00, 0x04, 0x0b, 0x08, 0x00, 0x09, 0x00, 0x00, 0x00
        /*0020*/ 	.byte	0x00, 0x00, 0x00, 0x00


//--------------------- .nv.info._Z8AdditionPhS_S_ --------------------------
	.section	.nv.info._Z8AdditionPhS_S_,"",@"SHT_CUDA_INFO"
	.sectionflags	@""
	.align	4


	//----- nvinfo : EIATTR_CUDA_API_VERSION
	.align		4
        /*0000*/ 	.byte	0x04, 0x37
        /*0002*/ 	.short	(.L_7 - .L_6)
.L_6:
        /*0004*/ 	.word	0x00000082


	//----- nvinfo : EIATTR_KPARAM_INFO
	.align		4
.L_7:
        /*0008*/ 	.byte	0x04, 0x17
        /*000a*/ 	.short	(.L_9 - .L_8)
.L_8:
        /*000c*/ 	.word	0x00000000
        /*0010*/ 	.short	0x0002
        /*0012*/ 	.short	0x0010
        /*0014*/ 	.byte	0x00, 0xf5, 0x21, 0x00


	//----- nvinfo : EIATTR_KPARAM_INFO
	.align		4
.L_9:
        /*0018*/ 	.byte	0x04, 0x17
        /*001a*/ 	.short	(.L_11 - .L_10)
.L_10:
        /*001c*/ 	.word	0x00000000
        /*0020*/ 	.short	0x0001
        /*0022*/ 	.short	0x0008
        /*0024*/ 	.byte	0x00, 0xf5, 0x21, 0x00


	//----- nvinfo : EIATTR_KPARAM_INFO
	.align		4
.L_11:
        /*0028*/ 	.byte	0x04, 0x17
        /*002a*/ 	.short	(.L_13 - .L_12)
.L_12:
        /*002c*/ 	.word	0x00000000
        /*0030*/ 	.short	0x0000
        /*0032*/ 	.short	0x0000
        /*0034*/ 	.byte	0x00, 0xf5, 0x21, 0x00


	//----- nvinfo : EIATTR_SPARSE_MMA_MASK
	.align		4
.L_13:
        /*0038*/ 	.byte	0x03, 0x50
        /*003a*/ 	.short	0x0000


	//----- nvinfo : EIATTR_MAXREG_COUNT
	.align		4
        /*003c*/ 	.byte	0x03, 0x1b
        /*003e*/ 	.short	0x00ff


	//----- nvinfo : EIATTR_MERCURY_ISA_VERSION
	.align		4
        /*0040*/ 	.byte	0x03, 0x5f
        /*0042*/ 	.short	0x0101


	//----- nvinfo : EIATTR_VRC_CTA_INIT_COUNT
	.align		4
        /*0044*/ 	.byte	0x02, 0x4a
	.zero		1
	.zero		1


	//----- nvinfo : EIATTR_EXIT_INSTR_OFFSETS
	.align		4
        /*0048*/ 	.byte	0x04, 0x1c
        /*004a*/ 	.short	(.L_15 - .L_14)


	//   ....[0]....
.L_14:
        /*004c*/ 	.word	0x00000120


	//----- nvinfo : EIATTR_CBANK_PARAM_SIZE
	.align		4
.L_15:
        /*0050*/ 	.byte	0x03, 0x19
        /*0052*/ 	.short	0x0018


	//----- nvinfo : EIATTR_PARAM_CBANK
	.align		4
        /*0054*/ 	.byte	0x04, 0x0a
        /*0056*/ 	.short	(.L_17 - .L_16)
	.align		4
.L_16:
        /*0058*/ 	.word	index@(.nv.constant0._Z8AdditionPhS_S_)
        /*005c*/ 	.short	0x0380
        /*005e*/ 	.short	0x0018


	//----- nvinfo : EIATTR_SW_WAR
	.align		4
.L_17:
        /*0060*/ 	.byte	0x04, 0x36
        /*0062*/ 	.short	(.L_19 - .L_18)
.L_18:
        /*0064*/ 	.word	0x00000008
.L_19:


//--------------------- .nv.callgraph             --------------------------
	.section	.nv.callgraph,"",@"SHT_CUDA_CALLGRAPH"
	.align	4
	.sectionentsize	8
	.align		4
        /*0000*/ 	.word	0x00000000
	.align		4
        /*0004*/ 	.word	0xffffffff
	.align		4
        /*0008*/ 	.word	0x00000000
	.align		4
        /*000c*/ 	.word	0xfffffffe
	.align		4
        /*0010*/ 	.word	0x00000000
	.align		4
        /*0014*/ 	.word	0xfffffffd
	.align		4
        /*0018*/ 	.word	0x00000000
	.align		4
        /*001c*/ 	.word	0xfffffffc


//--------------------- .text._Z8AdditionPhS_S_   --------------------------
	.section	.text._Z8AdditionPhS_S_,"ax",@progbits
	.align	128
        .global         _Z8AdditionPhS_S_
        .type           _Z8AdditionPhS_S_,@function
        .size           _Z8AdditionPhS_S_,(.L_x_1 - _Z8AdditionPhS_S_)
        .other          _Z8AdditionPhS_S_,@"STO_CUDA_ENTRY STV_DEFAULT"
_Z8AdditionPhS_S_:
.text._Z8AdditionPhS_S_:
[----:B------:R-:W-:Y:S01]  /*0000*/  LDC R1, c[0x0][0x37c] ;  /* 0x0000df00ff017b82 */ /* 0x000fe20000000800 */
[----:B------:R-:W0:Y:S07]  /*0010*/  S2R R3, SR_TID.X ;  /* 0x0000000000037919 */ /* 0x000e2e0000002100 */
[----:B------:R-:W0:Y:S01]  /*0020*/  S2UR UR6, SR_CTAID.X ;  /* 0x00000000000679c3 */ /* 0x000e220000002500 */
[----:B------:R-:W1:Y:S01]  /*0030*/  LDCU.128 UR8, c[0x0][0x380] ;  /* 0x00007000ff0877ac */ /* 0x000e620008000c00 */
[----:B------:R-:W2:Y:S06]  /*0040*/  LDCU.64 UR4, c[0x0][0x358] ;  /* 0x00006b00ff0477ac */ /* 0x000eac0008000a00 */
[----:B------:R-:W0:Y:S02]  /*0050*/  LDC R6, c[0x0][0x360] ;  /* 0x0000d800ff067b82 */ /* 0x000e240000000800 */
[----:B0-----:R-:W-:Y:S01]  /*0060*/  IMAD R6, R6, UR6, R3 ;  /* 0x0000000606067c24 */ /* 0x001fe2000f8e0203 */
[----:B------:R-:W0:Y:S04]  /*0070*/  LDCU.64 UR6, c[0x0][0x390] ;  /* 0x00007200ff0677ac */ /* 0x000e280008000a00 */
[----:B-1----:R-:W-:-:S02]  /*0080*/  IADD3 R4, P1, PT, R6, UR10, RZ ;  /* 0x0000000a06047c10 */ /* 0x002fc4000ff3e0ff */
[----:B------:R-:W-:-:S03]  /*0090*/  IADD3 R2, P0, PT, R6, UR8, RZ ;  /* 0x0000000806027c10 */ /* 0x000fc6000ff1e0ff */
[----:B------:R-:W-:Y:S02]  /*00a0*/  IMAD.X R5, RZ, RZ, UR11, P1 ;  /* 0x0000000bff057e24 */ /* 0x000fe400088e06ff */
[----:B------:R-:W-:-:S04]  /*00b0*/  IMAD.X R3, RZ, RZ, UR9, P0 ;  /* 0x00000009ff037e24 */ /* 0x000fc800080e06ff */
[----:B--2---:R-:W2:Y:S04]  /*00c0*/  LDG.E.U8 R5, desc[UR4][R4.64] ;  /* 0x0000000404057981 */ /* 0x004ea8000c1e1100 */
[----:B------:R-:W2:Y:S01]  /*00d0*/  LDG.E.U8 R2, desc[UR4][R2.64] ;  /* 0x0000000402027981 */ /* 0x000ea2000c1e1100 */
[----:B0-----:R-:W-:-:S04]  /*00e0*/  IADD3 R6, P0, PT, R6, UR6, RZ ;  /* 0x0000000606067c10 */ /* 0x001fc8000ff1e0ff */
[----:B------:R-:W-:Y:S01]  /*00f0*/  IADD3.X R7, PT, PT, RZ, UR7, RZ, P0, !PT ;  /* 0x00000007ff077c10 */ /* 0x000fe200087fe4ff */
[----:B--2---:R-:W-:-:S05]  /*0100*/  IMAD.IADD R9, R2, 0x1, R5 ;  /* 0x0000000102097824 */ /* 0x004fca00078e0205 */
[----:B------:R-:W-:Y:S01]  /*0110*/  STG.E.U8 desc[UR4][R6.64], R9 ;  /* 0x0000000906007986 */ /* 0x000fe2000c101104 */
[----:B------:R-:W-:Y:S05]  /*0120*/  EXIT ;  /* 0x000000000000794d */ /* 0x000fea0003800000 */
.L_x_0:
[----:B------:R-:W-:-:S00]  /*0130*/  BRA `(.L_x_0) ;  /* 0xfffffffc00fc7947 */ /* 0x000fc0000383ffff */
[----:B------:R-:W-:-:S00]  /*0140*/  NOP ;  /* 0x0000000000007918 */ /* 0x000fc00000000000 */
        /* <DEDUP_REMOVED lines=11> */
.L_x_1:


//--------------------- .nv.shared.reserved.0     --------------------------
	.section	.nv.shared.reserved.0,"aw",@nobits
	.weak		__nv_reservedSMEM_offset_0_alias
	.size		__nv_reservedSMEM_offset_0_alias, 0, 64
	.other		__nv_reservedSMEM_offset_0_alias,@"STO_CUDA_RESERVED_SHARED STV_DEFAULT"
__nv_reservedSMEM_offset_0_alias:
	.zero		0
	.zero		64


//--------------------- .nv.constant0._Z8AdditionPhS_S_ --------------------------
	.section	.nv.constant0._Z8AdditionPhS_S_,"a",@progbits
	.sectionflags	@""
	.align	4
.nv.constant0._Z8AdditionPhS_S_:
	.zero		920


//--------------------- SYMBOLS --------------------------

	.type		.nv.reservedSmem.offset0,@object
	.size		.nv.reservedSmem.offset0,0x4
